	.headerflags	@"EF_CUDA_TEXMODE_UNIFIED EF_CUDA_64BIT_ADDRESS EF_CUDA_ACCELERATORS EF_CUDA_SM90 EF_CUDA_VIRTUAL_SM(EF_CUDA_SM90)"
	.elftype	@"ET_EXEC"


//--------------------- .nv.info                  --------------------------
	.section	.nv.info,"",@"SHT_CUDA_INFO"
	.align	4


	//----- nvinfo : EIATTR_REGCOUNT
	.align		4
        /*0000*/ 	.byte	0x04, 0x2f
        /*0002*/ 	.short	(.L_3 - .L_2)
	.align		4
.L_2:
        /*0004*/ 	.word	index@(triton_poi_fused__native_batch_norm_legit_no_training_convolution_leaky_relu_4)
        /*0008*/ 	.word	0x00000014


	//----- nvinfo : EIATTR_MIN_STACK_SIZE
	.align		4
.L_3:
        /*000c*/ 	.byte	0x04, 0x12
        /*000e*/ 	.short	(.L_5 - .L_4)
	.align		4
.L_4:
        /*0010*/ 	.word	index@(triton_poi_fused__native_batch_norm_legit_no_training_convolution_leaky_relu_4)
        /*0014*/ 	.word	0x00000000


	//----- nvinfo : EIATTR_FRAME_SIZE
	.align		4
.L_5:
        /*0018*/ 	.byte	0x04, 0x11
        /*001a*/ 	.short	(.L_7 - .L_6)
	.align		4
.L_6:
        /*001c*/ 	.word	index@(triton_poi_fused__native_batch_norm_legit_no_training_convolution_leaky_relu_4)
        /*0020*/ 	.word	0x00000000


	//----- nvinfo : EIATTR_MIN_STACK_SIZE
	.align		4
.L_7:
        /*0024*/ 	.byte	0x04, 0x12
        /*0026*/ 	.short	(.L_9 - .L_8)
	.align		4
.L_8:
        /*0028*/ 	.word	index@(triton_poi_fused__native_batch_norm_legit_no_training_convolution_leaky_relu_4)
        /*002c*/ 	.word	0x00000000
.L_9:


//--------------------- .nv.info.triton_poi_fused__native_batch_norm_legit_no_training_convolution_leaky_relu_4 --------------------------
	.section	.nv.info.triton_poi_fused__native_batch_norm_legit_no_training_convolution_leaky_relu_4,"",@"SHT_CUDA_INFO"
	.sectionflags	@""
	.align	4


	//----- nvinfo : EIATTR_CUDA_API_VERSION
	.align		4
        /*0000*/ 	.byte	0x04, 0x37
        /*0002*/ 	.short	(.L_11 - .L_10)
.L_10:
        /*0004*/ 	.word	0x0000007c


	//----- nvinfo : EIATTR_KPARAM_INFO
	.align		4
.L_11:
        /*0008*/ 	.byte	0x04, 0x17
        /*000a*/ 	.short	(.L_13 - .L_12)
.L_12:
        /*000c*/ 	.word	0x00000000
        /*0010*/ 	.short	0x0007
        /*0012*/ 	.short	0x0038
        /*0014*/ 	.byte	0x00, 0xf0, 0x11, 0x00


	//----- nvinfo : EIATTR_KPARAM_INFO
	.align		4
.L_13:
        /*0018*/ 	.byte	0x04, 0x17
        /*001a*/ 	.short	(.L_15 - .L_14)
.L_14:
        /*001c*/ 	.word	0x00000000
        /*0020*/ 	.short	0x0006
        /*0022*/ 	.short	0x0030
        /*0024*/ 	.byte	0x00, 0xf4, 0x21, 0x00


	//----- nvinfo : EIATTR_KPARAM_INFO
	.align		4
.L_15:
        /*0028*/ 	.byte	0x04, 0x17
        /*002a*/ 	.short	(.L_17 - .L_16)
.L_16:
        /*002c*/ 	.word	0x00000000
        /*0030*/ 	.short	0x0005
        /*0032*/ 	.short	0x0028
        /*0034*/ 	.byte	0x00, 0xf4, 0x21, 0x00


	//----- nvinfo : EIATTR_KPARAM_INFO
	.align		4
.L_17:
        /*0038*/ 	.byte	0x04, 0x17
        /*003a*/ 	.short	(.L_19 - .L_18)
.L_18:
        /*003c*/ 	.word	0x00000000
        /*0040*/ 	.short	0x0004
        /*0042*/ 	.short	0x0020
        /*0044*/ 	.byte	0x00, 0xf4, 0x21, 0x00


	//----- nvinfo : EIATTR_KPARAM_INFO
	.align		4
.L_19:
        /*0048*/ 	.byte	0x04, 0x17
        /*004a*/ 	.short	(.L_21 - .L_20)
.L_20:
        /*004c*/ 	.word	0x00000000
        /*0050*/ 	.short	0x0003
        /*0052*/ 	.short	0x0018
        /*0054*/ 	.byte	0x00, 0xf4, 0x21, 0x00


	//----- nvinfo : EIATTR_KPARAM_INFO
	.align		4
.L_21:
        /*0058*/ 	.byte	0x04, 0x17
        /*005a*/ 	.short	(.L_23 - .L_22)
.L_22:
        /*005c*/ 	.word	0x00000000
        /*0060*/ 	.short	0x0002
        /*0062*/ 	.short	0x0010
        /*0064*/ 	.byte	0x00, 0xf4, 0x21, 0x00


	//----- nvinfo : EIATTR_KPARAM_INFO
	.align		4
.L_23:
        /*0068*/ 	.byte	0x04, 0x17
        /*006a*/ 	.short	(.L_25 - .L_24)
.L_24:
        /*006c*/ 	.word	0x00000000
        /*0070*/ 	.short	0x0001
        /*0072*/ 	.short	0x0008
        /*0074*/ 	.byte	0x00, 0xf4, 0x21, 0x00


	//----- nvinfo : EIATTR_KPARAM_INFO
	.align		4
.L_25:
        /*0078*/ 	.byte	0x04, 0x17
        /*007a*/ 	.short	(.L_27 - .L_26)
.L_26:
        /*007c*/ 	.word	0x00000000
        /*0080*/ 	.short	0x0000
        /*0082*/ 	.short	0x0000
        /*0084*/ 	.byte	0x00, 0xf4, 0x21, 0x00


	//----- nvinfo : EIATTR_SPARSE_MMA_MASK
	.align		4
.L_27:
        /*0088*/ 	.byte	0x03, 0x50
        /*008a*/ 	.short	0x0000


	//----- nvinfo : EIATTR_MAXREG_COUNT
	.align		4
        /*008c*/ 	.byte	0x03, 0x1b
        /*008e*/ 	.short	0x00ff


	//----- nvinfo : EIATTR_EXIT_INSTR_OFFSETS
	.align		4
        /*0090*/ 	.byte	0x04, 0x1c
        /*0092*/ 	.short	(.L_29 - .L_28)


	//   ....[0]....
.L_28:
        /*0094*/ 	.word	0x000003b0


	//----- nvinfo : EIATTR_REQNTID
	.align		4
.L_29:
        /*0098*/ 	.byte	0x04, 0x10
        /*009a*/ 	.short	(.L_31 - .L_30)
.L_30:
        /*009c*/ 	.word	0x00000100
        /*00a0*/ 	.word	0x00000001
        /*00a4*/ 	.word	0x00000001


	//----- nvinfo : EIATTR_CBANK_PARAM_SIZE
	.align		4
.L_31:
        /*00a8*/ 	.byte	0x03, 0x19
        /*00aa*/ 	.short	0x003c


	//----- nvinfo : EIATTR_PARAM_CBANK
	.align		4
        /*00ac*/ 	.byte	0x04, 0x0a
        /*00ae*/ 	.short	(.L_33 - .L_32)
	.align		4
.L_32:
        /*00b0*/ 	.word	index@(.nv.constant0.triton_poi_fused__native_batch_norm_legit_no_training_convolution_leaky_relu_4)
        /*00b4*/ 	.short	0x0210
        /*00b6*/ 	.short	0x003c


	//----- nvinfo : EIATTR_SW_WAR
	.align		4
.L_33:
        /*00b8*/ 	.byte	0x04, 0x36
        /*00ba*/ 	.short	(.L_35 - .L_34)
.L_34:
        /*00bc*/ 	.word	0x00000008
.L_35:


//--------------------- .nv.callgraph             --------------------------
	.section	.nv.callgraph,"",@"SHT_CUDA_CALLGRAPH"
	.align	4
	.sectionentsize	8
	.align		4
        /*0000*/ 	.word	0x00000000
	.align		4
        /*0004*/ 	.word	0xffffffff
	.align		4
        /*0008*/ 	.word	0x00000000
	.align		4
        /*000c*/ 	.word	0xfffffffe
	.align		4
        /*0010*/ 	.word	0x00000000
	.align		4
        /*0014*/ 	.word	0xfffffffd
	.align		4
        /*0018*/ 	.word	0x00000000
	.align		4
        /*001c*/ 	.word	0xfffffffc


//--------------------- .nv.constant4             --------------------------
	.section	.nv.constant4,"a",@progbits
	.align	8
	.align		8
.nv.constant4:
        /*0000*/ 	.dword	_$_str
	.align		8
        /*0008*/ 	.dword	_$_str_$_2


//--------------------- .text.triton_poi_fused__native_batch_norm_legit_no_training_convolution_leaky_relu_4 --------------------------
	.section	.text.triton_poi_fused__native_batch_norm_legit_no_training_convolution_leaky_relu_4,"ax",@progbits
	.align	128
        .global         triton_poi_fused__native_batch_norm_legit_no_training_convolution_leaky_relu_4
        .type           triton_poi_fused__native_batch_norm_legit_no_training_convolution_leaky_relu_4,@function
        .size           triton_poi_fused__native_batch_norm_legit_no_training_convolution_leaky_relu_4,(.L_x_1 - triton_poi_fused__native_batch_norm_legit_no_training_convolution_leaky_relu_4)
        .other          triton_poi_fused__native_batch_norm_legit_no_training_convolution_leaky_relu_4,@"STO_CUDA_ENTRY STV_DEFAULT"
triton_poi_fused__native_batch_norm_legit_no_training_convolution_leaky_relu_4:
.text.triton_poi_fused__native_batch_norm_legit_no_training_convolution_leaky_relu_4:
[----:B------:R-:W-:Y:S01]  /*0000*/  LDC R1, c[0x0][0x28] ;  /* 0x00000a00ff017b82 */ /* 0x000fe20000000800 */
[----:B------:R-:W1:Y:S07]  /*0010*/  S2R R0, SR_TID.X ;  /* 0x0000000000007919 */ /* 0x000e6e0000002100 */
[----:B------:R-:W2:Y:S01]  /*0020*/  LDC.64 R12, c[0x0][0x230] ;  /* 0x00008c00ff0c7b82 */ /* 0x000ea20000000a00 */
[----:B------:R-:W-:Y:S01]  /*0030*/  ULDC.64 UR4, c[0x0][0x208] ;  /* 0x0000820000047ab9 */ /* 0x000fe20000000a00 */
[----:B------:R-:W3:Y:S06]  /*0040*/  S2R R5, SR_CTAID.X ;  /* 0x0000000000057919 */ /* 0x000eec0000002500 */
[----:B------:R-:W4:Y:S08]  /*0050*/  LDC.64 R10, c[0x0][0x220] ;  /* 0x00008800ff0a7b82 */ /* 0x000f300000000a00 */
[----:B------:R-:W5:Y:S08]  /*0060*/  LDC.64 R8, c[0x0][0x228] ;  /* 0x00008a00ff087b82 */ /* 0x000f700000000a00 */
[----:B------:R-:W5:Y:S01]  /*0070*/  LDC.64 R14, c[0x0][0x238] ;  /* 0x00008e00ff0e7b82 */ /* 0x000f620000000a00 */
[----:B-1----:R-:W-:-:S02]  /*0080*/  SHF.L.U32 R0, R0, 0x1, RZ ;  /* 0x0000000100007819 */ /* 0x002fc400000006ff */
[----:B---3--:R-:W-:Y:S02]  /*0090*/  SHF.R.S32.HI R3, RZ, 0x16, R5 ;  /* 0x00000016ff037819 */ /* 0x008fe40000011405 */
[----:B------:R-:W-:Y:S02]  /*00a0*/  LOP3.LUT R0, R0, 0x1fe, RZ, 0xc0, !PT ;  /* 0x000001fe00007812 */ /* 0x000fe400078ec0ff */
[----:B------:R-:W-:Y:S02]  /*00b0*/  SGXT R3, R3, 0x1 ;  /* 0x000000010303781a */ /* 0x000fe40000000200 */
[----:B------:R-:W-:Y:S02]  /*00c0*/  LEA R0, R5, R0, 0x9 ;  /* 0x0000000005007211 */ /* 0x000fe400078e48ff */
[----:B------:R-:W1:Y:S02]  /*00d0*/  LDC.64 R4, c[0x0][0x240] ;  /* 0x00009000ff047b82 */ /* 0x000e640000000a00 */
[----:B------:R-:W-:-:S04]  /*00e0*/  LEA.HI R3, R3, R0, RZ, 0x8 ;  /* 0x0000000003037211 */ /* 0x000fc800078f40ff */
[----:B------:R-:W-:-:S04]  /*00f0*/  SHF.R.S32.HI R3, RZ, 0x8, R3 ;  /* 0x00000008ff037819 */ /* 0x000fc80000011403 */
[----:B------:R-:W-:-:S04]  /*0100*/  LEA.HI R2, R3, R3, RZ, 0x9 ;  /* 0x0000000303027211 */ /* 0x000fc800078f48ff */
[----:B------:R-:W-:-:S04]  /*0110*/  LOP3.LUT R2, R2, 0xfffffe00, RZ, 0xc0, !PT ;  /* 0xfffffe0002027812 */ /* 0x000fc800078ec0ff */
[----:B------:R-:W-:Y:S02]  /*0120*/  IADD3 R17, R3, -R2, RZ ;  /* 0x8000000203117210 */ /* 0x000fe40007ffe0ff */
[----:B------:R-:W3:Y:S03]  /*0130*/  LDC.64 R2, c[0x0][0x210] ;  /* 0x00008400ff027b82 */ /* 0x000ee60000000a00 */
[----:B--2---:R-:W-:-:S05]  /*0140*/  IMAD.WIDE R12, R17, 0x4, R12 ;  /* 0x00000004110c7825 */ /* 0x004fca00078e020c */
[----:B------:R2:W2:Y:S01]  /*0150*/  LDG.E.EL R16, desc[UR4][R12.64] ;  /* 0x000000040c107981 */ /* 0x0004a2000c2e1900 */
[----:B----4-:R-:W-:-:S04]  /*0160*/  IMAD.WIDE R10, R17, 0x4, R10 ;  /* 0x00000004110a7825 */ /* 0x010fc800078e020a */
[----:B-----5:R-:W-:Y:S02]  /*0170*/  IMAD.WIDE R8, R17, 0x4, R8 ;  /* 0x0000000411087825 */ /* 0x020fe400078e0208 */
[----:B------:R-:W4:Y:S04]  /*0180*/  LDG.E.EL R10, desc[UR4][R10.64] ;  /* 0x000000040a0a7981 */ /* 0x000f28000c2e1900 */
[----:B------:R5:W4:Y:S01]  /*0190*/  LDG.E.EL R8, desc[UR4][R8.64] ;  /* 0x0000000408087981 */ /* 0x000b22000c2e1900 */
[----:B---3--:R-:W-:-:S05]  /*01a0*/  IMAD.WIDE R2, R0, 0x4, R2 ;  /* 0x0000000400027825 */ /* 0x008fca00078e0202 */
[----:B------:R-:W4:Y:S01]  /*01b0*/  LDG.E.64 R6, desc[UR4][R2.64] ;  /* 0x0000000402067981 */ /* 0x000f22000c1e1b00 */
[----:B0-2---:R-:W-:-:S04]  /*01c0*/  IMAD.WIDE R12, R17, 0x4, R14 ;  /* 0x00000004110c7825 */ /* 0x005fc800078e020e */
[----:B-1----:R-:W-:Y:S02]  /*01d0*/  IMAD.WIDE R4, R17, 0x4, R4 ;  /* 0x0000000411047825 */ /* 0x002fe400078e0204 */
[----:B------:R-:W2:Y:S04]  /*01e0*/  LDG.E.EL R12, desc[UR4][R12.64] ;  /* 0x000000040c0c7981 */ /* 0x000ea8000c2e1900 */
[----:B------:R0:W2:Y:S01]  /*01f0*/  LDG.E.EL R15, desc[UR4][R4.64] ;  /* 0x00000004040f7981 */ /* 0x0000a2000c2e1900 */
[----:B-----5:R-:W-:Y:S01]  /*0200*/  HFMA2.MMA R9, -RZ, RZ, 1.625, 0 ;  /* 0x3e800000ff097435 */ /* 0x020fe200000001ff */
[----:B0-----:R-:W0:Y:S02]  /*0210*/  LDC.64 R4, c[0x0][0x218] ;  /* 0x00008600ff047b82 */ /* 0x001e240000000a00 */
[----:B0-----:R-:W-:-:S04]  /*0220*/  IMAD.WIDE R4, R0, 0x4, R4 ;  /* 0x0000000400047825 */ /* 0x001fc800078e0204 */
[----:B------:R-:W-:-:S04]  /*0230*/  FADD R16, R16, 9.9999997473787516356e-06 ;  /* 0x3727c5ac10107421 */ /* 0x000fc80000000000 */
[----:B------:R-:W0:Y:S02]  /*0240*/  MUFU.SQRT R14, R16 ;  /* 0x00000010000e7308 */ /* 0x000e240000002000 */
[C---:B0-----:R-:W-:Y:S02]  /*0250*/  FSETP.GT.AND P0, PT, R14.reuse, 8.50705917302346158658e+37, PT ;  /* 0x7e8000000e00780b */ /* 0x041fe40003f04000 */
[----:B------:R-:W-:-:S11]  /*0260*/  FSETP.GEU.AND P1, PT, R14, 1.175494350822287508e-38, PT ;  /* 0x008000000e00780b */ /* 0x000fd60003f2e000 */
[----:B------:R-:W-:-:S04]  /*0270*/  @P0 FMUL R14, R14, 0.25 ;  /* 0x3e8000000e0e0820 */ /* 0x000fc80000400000 */
[----:B------:R-:W-:-:S06]  /*0280*/  @!P1 FMUL R14, R14, 16777216 ;  /* 0x4b8000000e0e9820 */ /* 0x000fcc0000400000 */
[----:B------:R-:W0:Y:S01]  /*0290*/  MUFU.RCP R14, R14 ;  /* 0x0000000e000e7308 */ /* 0x000e220000001000 */
[----:B------:R-:W-:Y:S01]  /*02a0*/  FSEL R9, R9, 1, P0 ;  /* 0x3f80000009097808 */ /* 0x000fe20000000000 */
[--C-:B----4-:R-:W-:Y:S01]  /*02b0*/  FADD R6, R6, R10.reuse ;  /* 0x0000000a06067221 */ /* 0x110fe20000000000 */
[----:B------:R-:W-:-:S03]  /*02c0*/  FADD R7, R7, R10 ;  /* 0x0000000a07077221 */ /* 0x000fc60000000000 */
[----:B------:R-:W-:-:S04]  /*02d0*/  @!P1 FMUL R9, R9, 16777216 ;  /* 0x4b80000009099820 */ /* 0x000fc80000400000 */
[----:B0-----:R-:W-:Y:S01]  /*02e0*/  FMUL R10, R14, R9 ;  /* 0x000000090e0a7220 */ /* 0x001fe20000400000 */
[C---:B------:R-:W-:Y:S01]  /*02f0*/  FADD R9, -R8.reuse, R6 ;  /* 0x0000000608097221 */ /* 0x040fe20000000100 */
[----:B------:R-:W-:-:S03]  /*0300*/  FADD R8, -R8, R7 ;  /* 0x0000000708087221 */ /* 0x000fc60000000100 */
[-C--:B------:R-:W-:Y:S01]  /*0310*/  FMUL R9, R9, R10.reuse ;  /* 0x0000000a09097220 */ /* 0x080fe20000400000 */
[----:B------:R-:W-:-:S03]  /*0320*/  FMUL R8, R8, R10 ;  /* 0x0000000a08087220 */ /* 0x000fc60000400000 */
[C-C-:B--2---:R-:W-:Y:S01]  /*0330*/  FFMA R14, R12.reuse, R9, R15.reuse ;  /* 0x000000090c0e7223 */ /* 0x144fe2000000000f */
[----:B------:R-:W-:-:S04]  /*0340*/  FFMA R15, R12, R8, R15 ;  /* 0x000000080c0f7223 */ /* 0x000fc8000000000f */
[C---:B------:R-:W-:Y:S02]  /*0350*/  FSETP.GT.AND P0, PT, R14.reuse, RZ, PT ;  /* 0x000000ff0e00720b */ /* 0x040fe40003f04000 */
[----:B------:R-:W-:Y:S01]  /*0360*/  FSETP.GT.AND P1, PT, R15, RZ, PT ;  /* 0x000000ff0f00720b */ /* 0x000fe20003f24000 */
[----:B------:R-:W-:Y:S10]  /*0370*/  STG.E.64 desc[UR4][R2.64], R6 ;  /* 0x0000000602007986 */ /* 0x000ff4000c101b04 */
[----:B------:R-:W-:-:S02]  /*0380*/  @!P0 FMUL R14, R14, 0.20000000298023223877 ;  /* 0x3e4ccccd0e0e8820 */ /* 0x000fc40000400000 */
[----:B------:R-:W-:-:S05]  /*0390*/  @!P1 FMUL R15, R15, 0.20000000298023223877 ;  /* 0x3e4ccccd0f0f9820 */ /* 0x000fca0000400000 */
[----:B------:R-:W-:Y:S01]  /*03a0*/  STG.E.64 desc[UR4][R4.64], R14 ;  /* 0x0000000e04007986 */ /* 0x000fe2000c101b04 */
[----:B------:R-:W-:Y:S05]  /*03b0*/  EXIT ;  /* 0x000000000000794d */ /* 0x000fea0003800000 */
.L_x_0:
[----:B------:R-:W-:-:S00]  /*03c0*/  BRA `(.L_x_0) ;  /* 0xfffffffc00fc7947 */ /* 0x000fc0000383ffff */
[----:B------:R-:W-:-:S00]  /*03d0*/  NOP ;  /* 0x0000000000007918 */ /* 0x000fc00000000000 */
        /* <DEDUP_REMOVED lines=10> */
.L_x_1:


//--------------------- .nv.global.init           --------------------------
	.section	.nv.global.init,"aw",@progbits
.nv.global.init:
	.type		_$_str,@object
	.size		_$_str,(_$_str_$_2 - _$_str)
_$_str:
        /*0000*/ 	.byte	0x5f, 0x5f, 0x43, 0x55, 0x44, 0x41, 0x5f, 0x46, 0x54, 0x5a, 0x00
	.type		_$_str_$_2,@object
	.size		_$_str_$_2,(.L_1 - _$_str_$_2)
_$_str_$_2:
        /*000b*/ 	.byte	0x5f, 0x5f, 0x43, 0x55, 0x44, 0x41, 0x5f, 0x50, 0x52, 0x45, 0x43, 0x5f, 0x53, 0x51, 0x52, 0x54
        /*001b*/ 	.byte	0x00
.L_1:


//--------------------- .nv.constant0.triton_poi_fused__native_batch_norm_legit_no_training_convolution_leaky_relu_4 --------------------------
	.section	.nv.constant0.triton_poi_fused__native_batch_norm_legit_no_training_convolution_leaky_relu_4,"a",@progbits
	.sectionflags	@""
	.align	4
.nv.constant0.triton_poi_fused__native_batch_norm_legit_no_training_convolution_leaky_relu_4:
	.zero		588
